//
// Generated by NVIDIA NVVM Compiler
//
// Compiler Build ID: CL-36424714
// Cuda compilation tools, release 13.0, V13.0.88
// Based on NVVM 20.0.0
//

.version 9.0
.target sm_100
.address_size 64

	// .globl	_Z7MatMultPfS_S_ii
// _ZZ7MatMultPfS_S_iiE3Mds has been demoted
// _ZZ7MatMultPfS_S_iiE3Nds has been demoted

.visible .entry _Z7MatMultPfS_S_ii(
	.param .u64 .ptr .align 1 _Z7MatMultPfS_S_ii_param_0,
	.param .u64 .ptr .align 1 _Z7MatMultPfS_S_ii_param_1,
	.param .u64 .ptr .align 1 _Z7MatMultPfS_S_ii_param_2,
	.param .u32 _Z7MatMultPfS_S_ii_param_3,
	.param .u32 _Z7MatMultPfS_S_ii_param_4
)
{
	.reg .pred 	%p<12>;
	.reg .b32 	%r<86>;
	.reg .b32 	%f<65>;
	.reg .b64 	%rd<30>;
	// demoted variable
	.shared .align 4 .b8 _ZZ7MatMultPfS_S_iiE3Mds[16];
	// demoted variable
	.shared .align 4 .b8 _ZZ7MatMultPfS_S_iiE3Nds[16];
	ld.param.u64 	%rd4, [_Z7MatMultPfS_S_ii_param_0];
	ld.param.u64 	%rd5, [_Z7MatMultPfS_S_ii_param_1];
	ld.param.u32 	%r53, [_Z7MatMultPfS_S_ii_param_3];
	ld.param.u32 	%r54, [_Z7MatMultPfS_S_ii_param_4];
	cvta.to.global.u64 	%rd1, %rd5;
	cvta.to.global.u64 	%rd2, %rd4;
	mov.u32 	%r55, %ctaid.x;
	mov.u32 	%r1, %tid.x;
	mad.lo.s32 	%r2, %r54, %r55, %r1;
	mov.u32 	%r56, %ctaid.y;
	mov.u32 	%r3, %tid.y;
	mad.lo.s32 	%r4, %r54, %r56, %r3;
	mul.lo.s32 	%r5, %r4, %r53;
	div.s32 	%r6, %r53, %r54;
	setp.lt.s32 	%p2, %r6, 1;
	mov.f32 	%f56, 0f00000000;
	@%p2 bra 	$L__BB0_17;
	max.s32 	%r58, %r2, %r4;
	setp.lt.s32 	%p1, %r58, %r53;
	shl.b32 	%r59, %r3, 3;
	mov.u32 	%r60, _ZZ7MatMultPfS_S_iiE3Mds;
	add.s32 	%r7, %r60, %r59;
	shl.b32 	%r61, %r1, 2;
	add.s32 	%r8, %r7, %r61;
	mov.u32 	%r62, _ZZ7MatMultPfS_S_iiE3Nds;
	add.s32 	%r10, %r62, %r61;
	add.s32 	%r9, %r10, %r59;
	and.b32  	%r11, %r6, 3;
	setp.lt.u32 	%p3, %r6, 4;
	mov.f32 	%f56, 0f00000000;
	mov.b32 	%r82, 0;
	@%p3 bra 	$L__BB0_12;
	and.b32  	%r82, %r6, 2147483644;
	neg.s32 	%r81, %r82;
	mul.lo.s32 	%r63, %r54, 3;
	add.s32 	%r64, %r3, %r63;
	mad.lo.s32 	%r80, %r53, %r64, %r2;
	mul.lo.s32 	%r65, %r54, %r53;
	shl.b32 	%r15, %r65, 2;
	add.s32 	%r74, %r1, %r5;
	add.s32 	%r79, %r74, %r63;
	shl.b32 	%r18, %r54, 2;
	shl.b32 	%r66, %r54, 1;
	add.s32 	%r67, %r3, %r66;
	mad.lo.s32 	%r78, %r53, %r67, %r2;
	add.s32 	%r77, %r74, %r66;
	add.s32 	%r68, %r3, %r54;
	mad.lo.s32 	%r76, %r53, %r68, %r2;
	add.s32 	%r75, %r74, %r54;
	mad.lo.s32 	%r73, %r3, %r53, %r2;
	mov.f32 	%f56, 0f00000000;
	not.pred 	%p4, %p1;
$L__BB0_3:
	@%p4 bra 	$L__BB0_5;
	mul.wide.u32 	%rd6, %r74, 4;
	add.s64 	%rd7, %rd2, %rd6;
	ld.global.f32 	%f20, [%rd7];
	st.shared.f32 	[%r8], %f20;
	mul.wide.u32 	%rd8, %r73, 4;
	add.s64 	%rd9, %rd1, %rd8;
	ld.global.f32 	%f21, [%rd9];
	st.shared.f32 	[%r9], %f21;
	bar.sync 	0;
	ld.shared.f32 	%f22, [%r7];
	ld.shared.f32 	%f23, [%r10];
	fma.rn.f32 	%f24, %f22, %f23, %f56;
	bar.sync 	0;
	ld.shared.f32 	%f25, [%r7+4];
	ld.shared.f32 	%f26, [%r10+8];
	fma.rn.f32 	%f56, %f25, %f26, %f24;
	bar.sync 	0;
$L__BB0_5:
	@%p4 bra 	$L__BB0_7;
	mul.wide.u32 	%rd10, %r75, 4;
	add.s64 	%rd11, %rd2, %rd10;
	ld.global.f32 	%f27, [%rd11];
	st.shared.f32 	[%r8], %f27;
	mul.wide.u32 	%rd12, %r76, 4;
	add.s64 	%rd13, %rd1, %rd12;
	ld.global.f32 	%f28, [%rd13];
	st.shared.f32 	[%r9], %f28;
	bar.sync 	0;
	ld.shared.f32 	%f29, [%r7];
	ld.shared.f32 	%f30, [%r10];
	fma.rn.f32 	%f31, %f29, %f30, %f56;
	bar.sync 	0;
	ld.shared.f32 	%f32, [%r7+4];
	ld.shared.f32 	%f33, [%r10+8];
	fma.rn.f32 	%f56, %f32, %f33, %f31;
	bar.sync 	0;
$L__BB0_7:
	@%p4 bra 	$L__BB0_9;
	mul.wide.u32 	%rd14, %r77, 4;
	add.s64 	%rd15, %rd2, %rd14;
	ld.global.f32 	%f34, [%rd15];
	st.shared.f32 	[%r8], %f34;
	mul.wide.u32 	%rd16, %r78, 4;
	add.s64 	%rd17, %rd1, %rd16;
	ld.global.f32 	%f35, [%rd17];
	st.shared.f32 	[%r9], %f35;
	bar.sync 	0;
	ld.shared.f32 	%f36, [%r7];
	ld.shared.f32 	%f37, [%r10];
	fma.rn.f32 	%f38, %f36, %f37, %f56;
	bar.sync 	0;
	ld.shared.f32 	%f39, [%r7+4];
	ld.shared.f32 	%f40, [%r10+8];
	fma.rn.f32 	%f56, %f39, %f40, %f38;
	bar.sync 	0;
$L__BB0_9:
	@%p4 bra 	$L__BB0_11;
	mul.wide.u32 	%rd18, %r79, 4;
	add.s64 	%rd19, %rd2, %rd18;
	ld.global.f32 	%f41, [%rd19];
	st.shared.f32 	[%r8], %f41;
	mul.wide.u32 	%rd20, %r80, 4;
	add.s64 	%rd21, %rd1, %rd20;
	ld.global.f32 	%f42, [%rd21];
	st.shared.f32 	[%r9], %f42;
	bar.sync 	0;
	ld.shared.f32 	%f43, [%r7];
	ld.shared.f32 	%f44, [%r10];
	fma.rn.f32 	%f45, %f43, %f44, %f56;
	bar.sync 	0;
	ld.shared.f32 	%f46, [%r7+4];
	ld.shared.f32 	%f47, [%r10+8];
	fma.rn.f32 	%f56, %f46, %f47, %f45;
	bar.sync 	0;
$L__BB0_11:
	add.s32 	%r81, %r81, 4;
	add.s32 	%r80, %r80, %r15;
	add.s32 	%r79, %r79, %r18;
	add.s32 	%r78, %r78, %r15;
	add.s32 	%r77, %r77, %r18;
	add.s32 	%r76, %r76, %r15;
	add.s32 	%r75, %r75, %r18;
	add.s32 	%r74, %r74, %r18;
	add.s32 	%r73, %r73, %r15;
	setp.ne.s32 	%p8, %r81, 0;
	@%p8 bra 	$L__BB0_3;
$L__BB0_12:
	setp.eq.s32 	%p9, %r11, 0;
	@%p9 bra 	$L__BB0_17;
	mul.lo.s32 	%r69, %r82, %r54;
	add.s32 	%r70, %r3, %r69;
	mad.lo.s32 	%r85, %r53, %r70, %r2;
	mul.lo.s32 	%r44, %r54, %r53;
	add.s32 	%r71, %r1, %r69;
	add.s32 	%r84, %r71, %r5;
	neg.s32 	%r83, %r11;
	not.pred 	%p10, %p1;
$L__BB0_14:
	.pragma "nounroll";
	@%p10 bra 	$L__BB0_16;
	mul.wide.u32 	%rd22, %r84, 4;
	add.s64 	%rd23, %rd2, %rd22;
	ld.global.f32 	%f48, [%rd23];
	st.shared.f32 	[%r8], %f48;
	mul.wide.u32 	%rd24, %r85, 4;
	add.s64 	%rd25, %rd1, %rd24;
	ld.global.f32 	%f49, [%rd25];
	st.shared.f32 	[%r9], %f49;
	bar.sync 	0;
	ld.shared.f32 	%f50, [%r7];
	ld.shared.f32 	%f51, [%r10];
	fma.rn.f32 	%f52, %f50, %f51, %f56;
	bar.sync 	0;
	ld.shared.f32 	%f53, [%r7+4];
	ld.shared.f32 	%f54, [%r10+8];
	fma.rn.f32 	%f56, %f53, %f54, %f52;
	bar.sync 	0;
$L__BB0_16:
	add.s32 	%r85, %r85, %r44;
	add.s32 	%r84, %r84, %r54;
	add.s32 	%r83, %r83, 1;
	setp.ne.s32 	%p11, %r83, 0;
	@%p11 bra 	$L__BB0_14;
$L__BB0_17:
	ld.param.u64 	%rd29, [_Z7MatMultPfS_S_ii_param_2];
	cvta.to.global.u64 	%rd26, %rd29;
	add.s32 	%r72, %r5, %r2;
	mul.wide.s32 	%rd27, %r72, 4;
	add.s64 	%rd28, %rd26, %rd27;
	st.global.f32 	[%rd28], %f56;
	ret;

}


// ===== COMPILED SASS (sm_100) =====

	.target	sm_100

	.elftype	@"ET_EXEC"


//--------------------- .note.nv.tkinfo           --------------------------
	.section	.note.nv.tkinfo,"",@"SHT_NOTE"
	.sectionflags	@"SHF_NOTE_NV_TKINFO"
	.tkinfo
        /*0018*/ 	.word	0x00000002
        /*0030*/ 	.string	""
        /*0030*/ 	.string	"ptxas"
        /*0030*/ 	.string	"Cuda compilation tools, release 13.0, V13.0.88"
        /*0030*/ 	.string	"Build cuda_13.0.r13.0/compiler.36424714_0"
        /*0030*/ 	.string	"-arch sm_100 -m 64 "



//--------------------- .note.nv.cuinfo           --------------------------
	.section	.note.nv.cuinfo,"",@"SHT_NOTE"
	.sectionflags	@"SHF_NOTE_NV_CUINFO"
        /*0018*/ 	.short	0x0002
        /*001a*/ 	.short	0x0064
        /*001c*/ 	.short	0x0082
	.zero		2


//--------------------- .nv.info                  --------------------------
	.section	.nv.info,"",@"SHT_CUDA_INFO"
	.align	4


	//----- nvinfo : EIATTR_REGCOUNT
	.align		4
        /*0000*/ 	.byte	0x04, 0x2f
        /*0002*/ 	.short	(.L_1 - .L_0)
	.align		4
.L_0:
        /*0004*/ 	.word	index@(_Z7MatMultPfS_S_ii)
        /*0008*/ 	.word	0x00000020


	//----- nvinfo : EIATTR_FRAME_SIZE
	.align		4
.L_1:
        /*000c*/ 	.byte	0x04, 0x11
        /*000e*/ 	.short	(.L_3 - .L_2)
	.align		4
.L_2:
        /*0010*/ 	.word	index@(_Z7MatMultPfS_S_ii)
        /*0014*/ 	.word	0x00000000


	//----- nvinfo : EIATTR_MIN_STACK_SIZE
	.align		4
.L_3:
        /*0018*/ 	.byte	0x04, 0x12
        /*001a*/ 	.short	(.L_5 - .L_4)
	.align		4
.L_4:
        /*001c*/ 	.word	index@(_Z7MatMultPfS_S_ii)
        /*0020*/ 	.word	0x00000000
.L_5:


//--------------------- .nv.compat                --------------------------
	.section	.nv.compat,"",@"SHT_CUDA_COMPAT_INFO"
	.align	4
        /*0000*/ 	.byte	0x02, 0x09, 0x00, 0x00, 0x02, 0x02, 0x01, 0x00, 0x02, 0x05, 0x05, 0x00, 0x03, 0x07, 0x01, 0x01
        /*0010*/ 	.byte	0x02, 0x03, 0x00, 0x00, 0x02, 0x06, 0x01, 0x00, 0x04, 0x0b, 0x08, 0x00, 0x09, 0x00, 0x00, 0x00
        /*0020*/ 	.byte	0x00, 0x00, 0x00, 0x00


//--------------------- .nv.info._Z7MatMultPfS_S_ii --------------------------
	.section	.nv.info._Z7MatMultPfS_S_ii,"",@"SHT_CUDA_INFO"
	.sectionflags	@""
	.align	4


	//----- nvinfo : EIATTR_CUDA_API_VERSION
	.align		4
        /*0000*/ 	.byte	0x04, 0x37
        /*0002*/ 	.short	(.L_7 - .L_6)
.L_6:
        /*0004*/ 	.word	0x00000082


	//----- nvinfo : EIATTR_KPARAM_INFO
	.align		4
.L_7:
        /*0008*/ 	.byte	0x04, 0x17
        /*000a*/ 	.short	(.L_9 - .L_8)
.L_8:
        /*000c*/ 	.word	0x00000000
        /*0010*/ 	.short	0x0004
        /*0012*/ 	.short	0x001c
        /*0014*/ 	.byte	0x00, 0xf0, 0x11, 0x00


	//----- nvinfo : EIATTR_KPARAM_INFO
	.align		4
.L_9:
        /*0018*/ 	.byte	0x04, 0x17
        /*001a*/ 	.short	(.L_11 - .L_10)
.L_10:
        /*001c*/ 	.word	0x00000000
        /*0020*/ 	.short	0x0003
        /*0022*/ 	.short	0x0018
        /*0024*/ 	.byte	0x00, 0xf0, 0x11, 0x00


	//----- nvinfo : EIATTR_KPARAM_INFO
	.align		4
.L_11:
        /*0028*/ 	.byte	0x04, 0x17
        /*002a*/ 	.short	(.L_13 - .L_12)
.L_12:
        /*002c*/ 	.word	0x00000000
        /*0030*/ 	.short	0x0002
        /*0032*/ 	.short	0x0010
        /*0034*/ 	.byte	0x00, 0xf5, 0x21, 0x00


	//----- nvinfo : EIATTR_KPARAM_INFO
	.align		4
.L_13:
        /*0038*/ 	.byte	0x04, 0x17
        /*003a*/ 	.short	(.L_15 - .L_14)
.L_14:
        /*003c*/ 	.word	0x00000000
        /*0040*/ 	.short	0x0001
        /*0042*/ 	.short	0x0008
        /*0044*/ 	.byte	0x00, 0xf5, 0x21, 0x00


	//----- nvinfo : EIATTR_KPARAM_INFO
	.align		4
.L_15:
        /*0048*/ 	.byte	0x04, 0x17
        /*004a*/ 	.short	(.L_17 - .L_16)
.L_16:
        /*004c*/ 	.word	0x00000000
        /*0050*/ 	.short	0x0000
        /*0052*/ 	.short	0x0000
        /*0054*/ 	.byte	0x00, 0xf5, 0x21, 0x00


	//----- nvinfo : EIATTR_SPARSE_MMA_MASK
	.align		4
.L_17:
        /*0058*/ 	.byte	0x03, 0x50
        /*005a*/ 	.short	0x0000


	//----- nvinfo : EIATTR_MAXREG_COUNT
	.align		4
        /*005c*/ 	.byte	0x03, 0x1b
        /*005e*/ 	.short	0x00ff


	//----- nvinfo : EIATTR_NUM_BARRIERS
	.align		4
        /*0060*/ 	.byte	0x02, 0x4c
        /*0062*/ 	.byte	0x01
	.zero		1


	//----- nvinfo : EIATTR_MERCURY_ISA_VERSION
	.align		4
        /*0064*/ 	.byte	0x03, 0x5f
        /*0066*/ 	.short	0x0101


	//----- nvinfo : EIATTR_VRC_CTA_INIT_COUNT
	.align		4
        /*0068*/ 	.byte	0x02, 0x4a
	.zero		1
	.zero		1


	//----- nvinfo : EIATTR_EXIT_INSTR_OFFSETS
	.align		4
        /*006c*/ 	.byte	0x04, 0x1c
        /*006e*/ 	.short	(.L_19 - .L_18)


	//   ....[0]....
.L_18:
        /*0070*/ 	.word	0x00000c30


	//----- nvinfo : EIATTR_CRS_STACK_SIZE
	.align		4
.L_19:
        /*0074*/ 	.byte	0x04, 0x1e
        /*0076*/ 	.short	(.L_21 - .L_20)
.L_20:
        /*0078*/ 	.word	0x00000000


	//----- nvinfo : EIATTR_CBANK_PARAM_SIZE
	.align		4
.L_21:
        /*007c*/ 	.byte	0x03, 0x19
        /*007e*/ 	.short	0x0020


	//----- nvinfo : EIATTR_PARAM_CBANK
	.align		4
        /*0080*/ 	.byte	0x04, 0x0a
        /*0082*/ 	.short	(.L_23 - .L_22)
	.align		4
.L_22:
        /*0084*/ 	.word	index@(.nv.constant0._Z7MatMultPfS_S_ii)
        /*0088*/ 	.short	0x0380
        /*008a*/ 	.short	0x0020


	//----- nvinfo : EIATTR_SW_WAR
	.align		4
.L_23:
        /*008c*/ 	.byte	0x04, 0x36
        /*008e*/ 	.short	(.L_25 - .L_24)
.L_24:
        /*0090*/ 	.word	0x00000008
.L_25:


//--------------------- .nv.callgraph             --------------------------
	.section	.nv.callgraph,"",@"SHT_CUDA_CALLGRAPH"
	.align	4
	.sectionentsize	8
	.align		4
        /*0000*/ 	.word	0x00000000
	.align		4
        /*0004*/ 	.word	0xffffffff
	.align		4
        /*0008*/ 	.word	0x00000000
	.align		4
        /*000c*/ 	.word	0xfffffffe
	.align		4
        /*0010*/ 	.word	0x00000000
	.align		4
        /*0014*/ 	.word	0xfffffffd
	.align		4
        /*0018*/ 	.word	0x00000000
	.align		4
        /*001c*/ 	.word	0xfffffffc


//--------------------- .text._Z7MatMultPfS_S_ii  --------------------------
	.section	.text._Z7MatMultPfS_S_ii,"ax",@progbits
	.align	128
        .global         _Z7MatMultPfS_S_ii
        .type           _Z7MatMultPfS_S_ii,@function
        .size           _Z7MatMultPfS_S_ii,(.L_x_8 - _Z7MatMultPfS_S_ii)
        .other          _Z7MatMultPfS_S_ii,@"STO_CUDA_ENTRY STV_DEFAULT"
_Z7MatMultPfS_S_ii:
.text._Z7MatMultPfS_S_ii:
[----:B------:R-:W-:Y:S08]  /*0000*/  LDC R1, c[0x0][0x37c] ;  /* 0x0000df00ff017b82 */ /* 0x000ff00000000800 */
[----:B------:R-:W0:Y:S01]  /*0010*/  LDC.64 R14, c[0x0][0x398] ;  /* 0x0000e600ff0e7b82 */ /* 0x000e220000000a00 */
[----:B------:R-:W1:Y:S01]  /*0020*/  LDCU.64 UR8, c[0x0][0x358] ;  /* 0x00006b00ff0877ac */ /* 0x000e620008000a00 */
[----:B------:R-:W-:-:S06]  /*0030*/  HFMA2 R19, -RZ, RZ, 0, 0 ;  /* 0x00000000ff137431 */ /* 0x000fcc00000001ff */
[----:B------:R-:W-:Y:S08]  /*0040*/  S2UR UR4, SR_CTAID.X ;  /* 0x00000000000479c3 */ /* 0x000ff00000002500 */
[----:B------:R-:W2:Y:S01]  /*0050*/  S2UR UR5, SR_CTAID.Y ;  /* 0x00000000000579c3 */ /* 0x000ea20000002600 */
[----:B0-----:R-:W-:-:S04]  /*0060*/  IABS R5, R15 ;  /* 0x0000000f00057213 */ /* 0x001fc80000000000 */
[----:B------:R-:W0:Y:S08]  /*0070*/  I2F.RP R0, R5 ;  /* 0x0000000500007306 */ /* 0x000e300000209400 */
[----:B0-----:R-:W0:Y:S02]  /*0080*/  MUFU.RCP R0, R0 ;  /* 0x0000000000007308 */ /* 0x001e240000001000 */
[----:B0-----:R-:W-:-:S06]  /*0090*/  IADD3 R2, PT, PT, R0, 0xffffffe, RZ ;  /* 0x0ffffffe00027810 */ /* 0x001fcc0007ffe0ff */
[----:B------:R0:W3:Y:S02]  /*00a0*/  F2I.FTZ.U32.TRUNC.NTZ R3, R2 ;  /* 0x0000000200037305 */ /* 0x0000e4000021f000 */
[----:B0-----:R-:W-:Y:S01]  /*00b0*/  HFMA2 R2, -RZ, RZ, 0, 0 ;  /* 0x00000000ff027431 */ /* 0x001fe200000001ff */
[----:B---3--:R-:W-:-:S05]  /*00c0*/  IADD3 R4, PT, PT, RZ, -R3, RZ ;  /* 0x80000003ff047210 */ /* 0x008fca0007ffe0ff */
[----:B------:R-:W-:Y:S01]  /*00d0*/  IMAD R7, R4, R5, RZ ;  /* 0x0000000504077224 */ /* 0x000fe200078e02ff */
[----:B------:R-:W-:-:S03]  /*00e0*/  IABS R4, R14 ;  /* 0x0000000e00047213 */ /* 0x000fc60000000000 */
[----:B------:R-:W-:Y:S02]  /*00f0*/  IMAD.HI.U32 R3, R3, R7, R2 ;  /* 0x0000000703037227 */ /* 0x000fe400078e0002 */
[----:B------:R-:W2:Y:S04]  /*0100*/  S2R R2, SR_TID.Y ;  /* 0x0000000000027919 */ /* 0x000ea80000002200 */
[----:B------:R-:W-:-:S05]  /*0110*/  IMAD.HI.U32 R3, R3, R4, RZ ;  /* 0x0000000403037227 */ /* 0x000fca00078e00ff */
[----:B------:R-:W-:-:S05]  /*0120*/  IADD3 R0, PT, PT, -R3, RZ, RZ ;  /* 0x000000ff03007210 */ /* 0x000fca0007ffe1ff */
[----:B------:R-:W-:Y:S01]  /*0130*/  IMAD R0, R5, R0, R4 ;  /* 0x0000000005007224 */ /* 0x000fe200078e0204 */
[----:B------:R-:W-:-:S04]  /*0140*/  LOP3.LUT R4, R14, R15, RZ, 0x3c, !PT ;  /* 0x0000000f0e047212 */ /* 0x000fc800078e3cff */
[----:B------:R-:W-:Y:S02]  /*0150*/  ISETP.GT.U32.AND P2, PT, R5, R0, PT ;  /* 0x000000000500720c */ /* 0x000fe40003f44070 */
[----:B------:R-:W-:-:S11]  /*0160*/  ISETP.GE.AND P1, PT, R4, RZ, PT ;  /* 0x000000ff0400720c */ /* 0x000fd60003f26270 */
[-C--:B------:R-:W-:Y:S01]  /*0170*/  @!P2 IADD3 R0, PT, PT, R0, -R5.reuse, RZ ;  /* 0x800000050000a210 */ /* 0x080fe20007ffe0ff */
[----:B------:R-:W-:Y:S01]  /*0180*/  @!P2 VIADD R3, R3, 0x1 ;  /* 0x000000010303a836 */ /* 0x000fe20000000000 */
[C---:B------:R-:W-:Y:S01]  /*0190*/  ISETP.NE.AND P2, PT, R15.reuse, RZ, PT ;  /* 0x000000ff0f00720c */ /* 0x040fe20003f45270 */
[----:B--2---:R-:W-:Y:S01]  /*01a0*/  IMAD R4, R15, UR5, R2 ;  /* 0x000000050f047c24 */ /* 0x004fe2000f8e0202 */
[----:B------:R-:W-:Y:S02]  /*01b0*/  ISETP.GE.U32.AND P0, PT, R0, R5, PT ;  /* 0x000000050000720c */ /* 0x000fe40003f06070 */
[----:B------:R-:W0:Y:S11]  /*01c0*/  S2R R0, SR_TID.X ;  /* 0x0000000000007919 */ /* 0x000e360000002100 */
[----:B------:R-:W-:-:S04]  /*01d0*/  @P0 IADD3 R3, PT, PT, R3, 0x1, RZ ;  /* 0x0000000103030810 */ /* 0x000fc80007ffe0ff */
[----:B------:R-:W-:-:S04]  /*01e0*/  MOV R11, R3 ;  /* 0x00000003000b7202 */ /* 0x000fc80000000f00 */
[----:B------:R-:W-:Y:S02]  /*01f0*/  @!P1 IADD3 R11, PT, PT, -R11, RZ, RZ ;  /* 0x000000ff0b0b9210 */ /* 0x000fe40007ffe1ff */
[----:B------:R-:W-:-:S04]  /*0200*/  @!P2 LOP3.LUT R11, RZ, R15, RZ, 0x33, !PT ;  /* 0x0000000fff0ba212 */ /* 0x000fc800078e33ff */
[----:B------:R-:W-:Y:S01]  /*0210*/  ISETP.GE.AND P0, PT, R11, 0x1, PT ;  /* 0x000000010b00780c */ /* 0x000fe20003f06270 */
[----:B0-----:R-:W-:-:S12]  /*0220*/  IMAD R3, R15, UR4, R0 ;  /* 0x000000040f037c24 */ /* 0x001fd8000f8e0200 */
[----:B-1----:R-:W-:Y:S05]  /*0230*/  @!P0 BRA `(.L_x_0) ;  /* 0x0000000800688947 */ /* 0x002fea0003800000 */
[----:B------:R-:W0:Y:S01]  /*0240*/  S2UR UR6, SR_CgaCtaId ;  /* 0x00000000000679c3 */ /* 0x000e220000008800 */
[----:B------:R-:W-:Y:S01]  /*0250*/  UMOV UR4, 0x400 ;  /* 0x0000040000047882 */ /* 0x000fe20000000000 */
[----:B------:R-:W-:Y:S01]  /*0260*/  ISETP.GE.U32.AND P1, PT, R11, 0x4, PT ;  /* 0x000000040b00780c */ /* 0x000fe20003f26070 */
[----:B------:R-:W-:Y:S01]  /*0270*/  UIADD3 UR5, UPT, UPT, UR4, 0x10, URZ ;  /* 0x0000001004057890 */ /* 0x000fe2000fffe0ff */
[----:B------:R-:W-:Y:S01]  /*0280*/  VIMNMX R5, PT, PT, R3, R4, !PT ;  /* 0x0000000403057248 */ /* 0x000fe20007fe0100 */
[----:B------:R-:W-:Y:S01]  /*0290*/  IMAD.MOV.U32 R19, RZ, RZ, RZ ;  /* 0x000000ffff137224 */ /* 0x000fe200078e00ff */
[----:B------:R-:W-:Y:S02]  /*02a0*/  MOV R6, RZ ;  /* 0x000000ff00067202 */ /* 0x000fe40000000f00 */
[----:B------:R-:W-:Y:S02]  /*02b0*/  ISETP.GE.AND P0, PT, R5, R14, PT ;  /* 0x0000000e0500720c */ /* 0x000fe40003f06270 */
[----:B------:R-:W-:Y:S01]  /*02c0*/  LOP3.LUT R5, R11, 0x3, RZ, 0xc0, !PT ;  /* 0x000000030b057812 */ /* 0x000fe200078ec0ff */
[----:B0-----:R-:W-:-:S02]  /*02d0*/  ULEA UR4, UR6, UR4, 0x18 ;  /* 0x0000000406047291 */ /* 0x001fc4000f8ec0ff */
[----:B------:R-:W-:-:S04]  /*02e0*/  ULEA UR5, UR6, UR5, 0x18 ;  /* 0x0000000506057291 */ /* 0x000fc8000f8ec0ff */
[----:B------:R-:W-:Y:S02]  /*02f0*/  LEA R7, R2, UR4, 0x3 ;  /* 0x0000000402077c11 */ /* 0x000fe4000f8e18ff */
[C---:B------:R-:W-:Y:S02]  /*0300*/  LEA R9, R0.reuse, UR5, 0x2 ;  /* 0x0000000500097c11 */ /* 0x040fe4000f8e10ff */
[----:B------:R-:W-:Y:S02]  /*0310*/  LEA R8, R0, R7, 0x2 ;  /* 0x0000000700087211 */ /* 0x000fe400078e10ff */
[----:B------:R-:W-:Y:S01]  /*0320*/  LEA R10, R2, R9, 0x3 ;  /* 0x00000009020a7211 */ /* 0x000fe200078e18ff */
[----:B------:R-:W-:Y:S06]  /*0330*/  @!P1 BRA `(.L_x_1) ;  /* 0x0000000400a09947 */ /* 0x000fec0003800000 */
[----:B------:R-:W-:Y:S01]  /*0340*/  LEA R18, R15, R2, 0x1 ;  /* 0x000000020f127211 */ /* 0x000fe200078e08ff */
[----:B------:R-:W-:Y:S01]  /*0350*/  IMAD R12, R4, R14, R0 ;  /* 0x0000000e040c7224 */ /* 0x000fe200078e0200 */
[----:B------:R-:W-:Y:S01]  /*0360*/  LOP3.LUT R6, R11, 0x7ffffffc, RZ, 0xc0, !PT ;  /* 0x7ffffffc0b067812 */ /* 0x000fe200078ec0ff */
[C---:B------:R-:W-:Y:S01]  /*0370*/  IMAD R13, R15.reuse, 0x3, R2 ;  /* 0x000000030f0d7824 */ /* 0x040fe200078e0202 */
[----:B------:R-:W-:Y:S01]  /*0380*/  BSSY.RECONVERGENT B0, `(.L_x_1) ;  /* 0x0000063000007945 */ /* 0x000fe20003800200 */
[----:B------:R-:W-:Y:S01]  /*0390*/  IMAD.IADD R20, R2, 0x1, R15 ;  /* 0x0000000102147824 */ /* 0x000fe200078e020f */
[C---:B------:R-:W-:Y:S01]  /*03a0*/  LEA R24, R15.reuse, R12, 0x1 ;  /* 0x0000000c0f187211 */ /* 0x040fe200078e08ff */
[-C--:B------:R-:W-:Y:S01]  /*03b0*/  IMAD R11, R15, R14.reuse, RZ ;  /* 0x0000000e0f0b7224 */ /* 0x080fe200078e02ff */
[----:B------:R-:W-:Y:S01]  /*03c0*/  IADD3 R26, PT, PT, R12, R15, RZ ;  /* 0x0000000f0c1a7210 */ /* 0x000fe20007ffe0ff */
[-CC-:B------:R-:W-:Y:S01]  /*03d0*/  IMAD R13, R13, R14.reuse, R3.reuse ;  /* 0x0000000e0d0d7224 */ /* 0x180fe200078e0203 */
[----:B------:R-:W-:Y:S01]  /*03e0*/  MOV R19, RZ ;  /* 0x000000ff00137202 */ /* 0x000fe20000000f00 */
[-CC-:B------:R-:W-:Y:S01]  /*03f0*/  IMAD R18, R18, R14.reuse, R3.reuse ;  /* 0x0000000e12127224 */ /* 0x180fe200078e0203 */
[----:B------:R-:W-:Y:S01]  /*0400*/  IADD3 R21, PT, PT, -R6, RZ, RZ ;  /* 0x000000ff06157210 */ /* 0x000fe20007ffe1ff */
[-CC-:B------:R-:W-:Y:S01]  /*0410*/  IMAD R20, R20, R14.reuse, R3.reuse ;  /* 0x0000000e14147224 */ /* 0x180fe200078e0203 */
[----:B------:R-:W0:Y:S01]  /*0420*/  LDCU UR5, c[0x0][0x39c] ;  /* 0x00007380ff0577ac */ /* 0x000e220008000800 */
[----:B------:R-:W-:-:S02]  /*0430*/  IMAD R22, R2, R14, R3 ;  /* 0x0000000e02167224 */ /* 0x000fc400078e0203 */
[----:B------:R-:W-:-:S07]  /*0440*/  IMAD R23, R15, 0x3, R12 ;  /* 0x000000030f177824 */ /* 0x000fce00078e020c */
.L_x_4:
[----:B------:R-:W-:Y:S05]  /*0450*/  @P0 BRA `(.L_x_2) ;  /* 0x00000000008c0947 */ /* 0x000fea0003800000 */
[----:B------:R-:W1:Y:S08]  /*0460*/  LDC.64 R16, c[0x0][0x380] ;  /* 0x0000e000ff107b82 */ /* 0x000e700000000a00 */
[----:B------:R-:W2:Y:S01]  /*0470*/  LDC.64 R14, c[0x0][0x388] ;  /* 0x0000e200ff0e7b82 */ /* 0x000ea20000000a00 */
[----:B------:R-:W-:Y:S07]  /*0480*/  WARPSYNC.ALL ;  /* 0x0000000000007948 */ /* 0x000fee0003800000 */
[----:B------:R-:W3:Y:S01]  /*0490*/  LDC.64 R28, c[0x0][0x380] ;  /* 0x0000e000ff1c7b82 */ /* 0x000ee20000000a00 */
[----:B-1----:R-:W-:-:S05]  /*04a0*/  IMAD.WIDE.U32 R16, R12, 0x4, R16 ;  /* 0x000000040c107825 */ /* 0x002fca00078e0010 */
[----:B------:R-:W4:Y:S01]  /*04b0*/  LDG.E R25, desc[UR8][R16.64] ;  /* 0x0000000810197981 */ /* 0x000f22000c1e1900 */
[----:B--2---:R-:W-:-:S06]  /*04c0*/  IMAD.WIDE.U32 R14, R22, 0x4, R14 ;  /* 0x00000004160e7825 */ /* 0x004fcc00078e000e */
[----:B------:R-:W2:Y:S01]  /*04d0*/  LDG.E R15, desc[UR8][R14.64] ;  /* 0x000000080e0f7981 */ /* 0x000ea2000c1e1900 */
[----:B---3--:R-:W-:-:S03]  /*04e0*/  IMAD.WIDE.U32 R28, R26, 0x4, R28 ;  /* 0x000000041a1c7825 */ /* 0x008fc600078e001c */
[----:B----4-:R-:W-:Y:S04]  /*04f0*/  STS [R8], R25 ;  /* 0x0000001908007388 */ /* 0x010fe80000000800 */
[----:B--2---:R-:W-:Y:S01]  /*0500*/  STS [R10], R15 ;  /* 0x0000000f0a007388 */ /* 0x004fe20000000800 */
[----:B------:R-:W-:Y:S06]  /*0510*/  BAR.SYNC.DEFER_BLOCKING 0x0 ;  /* 0x0000000000007b1d */ /* 0x000fec0000010000 */
[----:B------:R-:W-:Y:S04]  /*0520*/  LDS R27, [R7] ;  /* 0x00000000071b7984 */ /* 0x000fe80000000800 */
[----:B------:R-:W1:Y:S01]  /*0530*/  LDS R14, [R9] ;  /* 0x00000000090e7984 */ /* 0x000e620000000800 */
[----:B------:R-:W-:Y:S06]  /*0540*/  BAR.SYNC.DEFER_BLOCKING 0x0 ;  /* 0x0000000000007b1d */ /* 0x000fec0000010000 */
[----:B------:R-:W-:Y:S04]  /*0550*/  LDS R16, [R7+0x4] ;  /* 0x0000040007107984 */ /* 0x000fe80000000800 */
[----:B------:R-:W2:Y:S01]  /*0560*/  LDS R17, [R9+0x8] ;  /* 0x0000080009117984 */ /* 0x000ea20000000800 */
[----:B------:R-:W-:Y:S01]  /*0570*/  BAR.SYNC.DEFER_BLOCKING 0x0 ;  /* 0x0000000000007b1d */ /* 0x000fe20000010000 */
[----:B-1----:R-:W-:-:S07]  /*0580*/  FFMA R19, R27, R14, R19 ;  /* 0x0000000e1b137223 */ /* 0x002fce0000000013 */
[----:B------:R-:W1:Y:S01]  /*0590*/  LDC.64 R14, c[0x0][0x388] ;  /* 0x0000e200ff0e7b82 */ /* 0x000e620000000a00 */
[----:B------:R-:W3:Y:S01]  /*05a0*/  LDG.E R29, desc[UR8][R28.64] ;  /* 0x000000081c1d7981 */ /* 0x000ee2000c1e1900 */
[----:B-1----:R-:W-:-:S06]  /*05b0*/  IMAD.WIDE.U32 R14, R20, 0x4, R14 ;  /* 0x00000004140e7825 */ /* 0x002fcc00078e000e */
[----:B------:R-:W4:Y:S01]  /*05c0*/  LDG.E R15, desc[UR8][R14.64] ;  /* 0x000000080e0f7981 */ /* 0x000f22000c1e1900 */
[----:B--2---:R-:W-:-:S03]  /*05d0*/  FFMA R16, R16, R17, R19 ;  /* 0x0000001110107223 */ /* 0x004fc60000000013 */
[----:B---3--:R-:W-:Y:S04]  /*05e0*/  STS [R8], R29 ;  /* 0x0000001d08007388 */ /* 0x008fe80000000800 */
[----:B----4-:R-:W-:Y:S01]  /*05f0*/  STS [R10], R15 ;  /* 0x0000000f0a007388 */ /* 0x010fe20000000800 */
[----:B------:R-:W-:Y:S06]  /*0600*/  BAR.SYNC.DEFER_BLOCKING 0x0 ;  /* 0x0000000000007b1d */ /* 0x000fec0000010000 */
[----:B------:R-:W-:Y:S04]  /*0610*/  LDS R17, [R7] ;  /* 0x0000000007117984 */ /* 0x000fe80000000800 */
[----:B------:R-:W1:Y:S01]  /*0620*/  LDS R19, [R9] ;  /* 0x0000000009137984 */ /* 0x000e620000000800 */
[----:B------:R-:W-:Y:S06]  /*0630*/  BAR.SYNC.DEFER_BLOCKING 0x0 ;  /* 0x0000000000007b1d */ /* 0x000fec0000010000 */
[----:B------:R-:W-:Y:S04]  /*0640*/  LDS R28, [R7+0x4] ;  /* 0x00000400071c7984 */ /* 0x000fe80000000800 */
[----:B------:R-:W2:Y:S01]  /*0650*/  LDS R25, [R9+0x8] ;  /* 0x0000080009197984 */ /* 0x000ea20000000800 */
[----:B-1----:R-:W-:-:S04]  /*0660*/  FFMA R19, R17, R19, R16 ;  /* 0x0000001311137223 */ /* 0x002fc80000000010 */
[----:B--2---:R-:W-:Y:S01]  /*0670*/  FFMA R19, R28, R25, R19 ;  /* 0x000000191c137223 */ /* 0x004fe20000000013 */
[----:B------:R-:W-:Y:S06]  /*0680*/  BAR.SYNC.DEFER_BLOCKING 0x0 ;  /* 0x0000000000007b1d */ /* 0x000fec0000010000 */
.L_x_2:
[----:B------:R-:W-:Y:S05]  /*0690*/  @P0 BRA `(.L_x_3) ;  /* 0x0000000000940947 */ /* 0x000fea0003800000 */
[----:B------:R-:W1:Y:S08]  /*06a0*/  LDC.64 R16, c[0x0][0x380] ;  /* 0x0000e000ff107b82 */ /* 0x000e700000000a00 */
[----:B------:R-:W2:Y:S01]  /*06b0*/  LDC.64 R14, c[0x0][0x388] ;  /* 0x0000e200ff0e7b82 */ /* 0x000ea20000000a00 */
[----:B-1----:R-:W-:-:S06]  /*06c0*/  IMAD.WIDE.U32 R16, R24, 0x4, R16 ;  /* 0x0000000418107825 */ /* 0x002fcc00078e0010 */
[----:B------:R-:W3:Y:S01]  /*06d0*/  LDG.E R17, desc[UR8][R16.64] ;  /* 0x0000000810117981 */ /* 0x000ee2000c1e1900 */
[----:B--2---:R-:W-:-:S06]  /*06e0*/  IMAD.WIDE.U32 R14, R18, 0x4, R14 ;  /* 0x00000004120e7825 */ /* 0x004fcc00078e000e */
[----:B------:R-:W2:Y:S01]  /*06f0*/  LDG.E R15, desc[UR8][R14.64] ;  /* 0x000000080e0f7981 */ /* 0x000ea2000c1e1900 */
[----:B------:R-:W-:Y:S05]  /*0700*/  WARPSYNC.ALL ;  /* 0x0000000000007948 */ /* 0x000fea0003800000 */
[----:B---3--:R-:W-:Y:S04]  /*0710*/  STS [R8], R17 ;  /* 0x0000001108007388 */ /* 0x008fe80000000800 */
[----:B--2---:R-:W-:Y:S01]  /*0720*/  STS [R10], R15 ;  /* 0x0000000f0a007388 */ /* 0x004fe20000000800 */
        /* <DEDUP_REMOVED lines=28> */
.L_x_3:
[----:B------:R-:W-:Y:S01]  /*08f0*/  IADD3 R21, PT, PT, R21, 0x4, RZ ;  /* 0x0000000415157810 */ /* 0x000fe20007ffe0ff */
[----:B------:R-:W-:Y:S01]  /*0900*/  IMAD R13, R11, 0x4, R13 ;  /* 0x000000040b0d7824 */ /* 0x000fe200078e020d */
[----:B0-----:R-:W-:Y:S02]  /*0910*/  MOV R15, UR5 ;  /* 0x00000005000f7c02 */ /* 0x001fe40008000f00 */
[----:B------:R-:W-:Y:S02]  /*0920*/  ISETP.NE.AND P1, PT, R21, RZ, PT ;  /* 0x000000ff1500720c */ /* 0x000fe40003f25270 */
[----:B------:R-:W-:Y:S01]  /*0930*/  LEA R18, R11, R18, 0x2 ;  /* 0x000000120b127211 */ /* 0x000fe200078e10ff */
[----:B------:R-:W-:Y:S01]  /*0940*/  IMAD R24, R15, 0x4, R24 ;  /* 0x000000040f187824 */ /* 0x000fe200078e0218 */
[C---:B------:R-:W-:Y:S02]  /*0950*/  LEA R20, R11.reuse, R20, 0x2 ;  /* 0x000000140b147211 */ /* 0x040fe400078e10ff */
[----:B------:R-:W-:-:S02]  /*0960*/  LEA R22, R11, R22, 0x2 ;  /* 0x000000160b167211 */ /* 0x000fc400078e10ff */
[C---:B------:R-:W-:Y:S02]  /*0970*/  LEA R23, R15.reuse, R23, 0x2 ;  /* 0x000000170f177211 */ /* 0x040fe400078e10ff */
[C---:B------:R-:W-:Y:S02]  /*0980*/  LEA R26, R15.reuse, R26, 0x2 ;  /* 0x0000001a0f1a7211 */ /* 0x040fe400078e10ff */
[----:B------:R-:W-:Y:S01]  /*0990*/  LEA R12, R15, R12, 0x2 ;  /* 0x0000000c0f0c7211 */ /* 0x000fe200078e10ff */
[----:B------:R-:W-:Y:S06]  /*09a0*/  @P1 BRA `(.L_x_4) ;  /* 0xfffffff800a81947 */ /* 0x000fec000383ffff */
[----:B------:R-:W-:Y:S05]  /*09b0*/  BSYNC.RECONVERGENT B0 ;  /* 0x0000000000007941 */ /* 0x000fea0003800200 */
.L_x_1:
[----:B------:R-:W-:Y:S01]  /*09c0*/  ISETP.NE.AND P1, PT, R5, RZ, PT ;  /* 0x000000ff0500720c */ /* 0x000fe20003f25270 */
[----:B------:R-:W-:-:S12]  /*09d0*/  BSSY B0, `(.L_x_0) ;  /* 0x0000020000007945 */ /* 0x000fd80003800000 */
[----:B------:R-:W-:Y:S05]  /*09e0*/  @!P1 BRA `(.L_x_5) ;  /* 0x0000000000789947 */ /* 0x000fea0003800000 */
[----:B------:R-:W0:Y:S01]  /*09f0*/  LDC.64 R12, c[0x0][0x398] ;  /* 0x0000e600ff0c7b82 */ /* 0x000e220000000a00 */
[----:B------:R-:W1:Y:S01]  /*0a00*/  LDCU UR4, c[0x0][0x398] ;  /* 0x00007300ff0477ac */ /* 0x000e620008000800 */
[CC--:B------:R-:W-:Y:S02]  /*0a10*/  IMAD R2, R6.reuse, R15.reuse, R2 ;  /* 0x0000000f06027224 */ /* 0x0c0fe400078e0202 */
[----:B------:R-:W-:Y:S01]  /*0a20*/  IMAD R15, R6, R15, R0 ;  /* 0x0000000f060f7224 */ /* 0x000fe200078e0200 */
[----:B------:R-:W-:Y:S01]  /*0a30*/  IADD3 R6, PT, PT, -R5, RZ, RZ ;  /* 0x000000ff05067210 */ /* 0x000fe20007ffe1ff */
[----:B-1----:R-:W-:Y:S02]  /*0a40*/  IMAD R5, R2, UR4, R3 ;  /* 0x0000000402057c24 */ /* 0x002fe4000f8e0203 */
[----:B------:R-:W-:-:S07]  /*0a50*/  IMAD R0, R4, UR4, R15 ;  /* 0x0000000404007c24 */ /* 0x000fce000f8e020f */
.L_x_6:
[----:B------:R-:W1:Y:S08]  /*0a60*/  LDC.64 R14, c[0x0][0x380] ;  /* 0x0000e000ff0e7b82 */ /* 0x000e700000000a00 */
[----:B------:R-:W2:Y:S01]  /*0a70*/  LDC.64 R16, c[0x0][0x388] ;  /* 0x0000e200ff107b82 */ /* 0x000ea20000000a00 */
[----:B-1----:R-:W-:-:S06]  /*0a80*/  @!P0 IMAD.WIDE.U32 R14, R0, 0x4, R14 ;  /* 0x00000004000e8825 */ /* 0x002fcc00078e000e */
[----:B------:R-:W3:Y:S01]  /*0a90*/  @!P0 LDG.E R15, desc[UR8][R14.64] ;  /* 0x000000080e0f8981 */ /* 0x000ee2000c1e1900 */
[----:B--2---:R-:W-:-:S06]  /*0aa0*/  @!P0 IMAD.WIDE.U32 R16, R5, 0x4, R16 ;  /* 0x0000000405108825 */ /* 0x004fcc00078e0010 */
[----:B------:R-:W2:Y:S01]  /*0ab0*/  @!P0 LDG.E R17, desc[UR8][R16.64] ;  /* 0x0000000810118981 */ /* 0x000ea2000c1e1900 */
[----:B------:R-:W-:Y:S05]  /*0ac0*/  @!P0 WARPSYNC.ALL ;  /* 0x0000000000008948 */ /* 0x000fea0003800000 */
[----:B------:R-:W-:-:S04]  /*0ad0*/  IADD3 R6, PT, PT, R6, 0x1, RZ ;  /* 0x0000000106067810 */ /* 0x000fc80007ffe0ff */
[----:B------:R-:W-:Y:S01]  /*0ae0*/  ISETP.NE.AND P1, PT, R6, RZ, PT ;  /* 0x000000ff0600720c */ /* 0x000fe20003f25270 */
[----:B0-----:R-:W-:Y:S01]  /*0af0*/  IMAD R5, R13, R12, R5 ;  /* 0x0000000c0d057224 */ /* 0x001fe200078e0205 */
[----:B------:R-:W-:Y:S01]  /*0b00*/  IADD3 R0, PT, PT, R0, R13, RZ ;  /* 0x0000000d00007210 */ /* 0x000fe20007ffe0ff */
[----:B---3--:R-:W-:Y:S04]  /*0b10*/  @!P0 STS [R8], R15 ;  /* 0x0000000f08008388 */ /* 0x008fe80000000800 */
[----:B--2---:R-:W-:Y:S01]  /*0b20*/  @!P0 STS [R10], R17 ;  /* 0x000000110a008388 */ /* 0x004fe20000000800 */
[----:B------:R-:W-:Y:S06]  /*0b30*/  @!P0 BAR.SYNC.DEFER_BLOCKING 0x0 ;  /* 0x0000000000008b1d */ /* 0x000fec0000010000 */
[----:B------:R-:W-:Y:S04]  /*0b40*/  @!P0 LDS R2, [R7] ;  /* 0x0000000007028984 */ /* 0x000fe80000000800 */
[----:B------:R-:W0:Y:S01]  /*0b50*/  @!P0 LDS R11, [R9] ;  /* 0x00000000090b8984 */ /* 0x000e220000000800 */
[----:B------:R-:W-:Y:S06]  /*0b60*/  @!P0 BAR.SYNC.DEFER_BLOCKING 0x0 ;  /* 0x0000000000008b1d */ /* 0x000fec0000010000 */
[----:B------:R-:W-:Y:S04]  /*0b70*/  @!P0 LDS R21, [R7+0x4] ;  /* 0x0000040007158984 */ /* 0x000fe80000000800 */
[----:B------:R-:W1:Y:S01]  /*0b80*/  @!P0 LDS R18, [R9+0x8] ;  /* 0x0000080009128984 */ /* 0x000e620000000800 */
[----:B0-----:R-:W-:-:S04]  /*0b90*/  @!P0 FFMA R2, R2, R11, R19 ;  /* 0x0000000b02028223 */ /* 0x001fc80000000013 */
[----:B-1----:R-:W-:Y:S01]  /*0ba0*/  @!P0 FFMA R19, R21, R18, R2 ;  /* 0x0000001215138223 */ /* 0x002fe20000000002 */
[----:B------:R-:W-:Y:S06]  /*0bb0*/  @!P0 BAR.SYNC.DEFER_BLOCKING 0x0 ;  /* 0x0000000000008b1d */ /* 0x000fec0000010000 */
[----:B------:R-:W-:Y:S05]  /*0bc0*/  @P1 BRA `(.L_x_6) ;  /* 0xfffffffc00a41947 */ /* 0x000fea000383ffff */
.L_x_5:
[----:B------:R-:W-:Y:S05]  /*0bd0*/  BSYNC B0 ;  /* 0x0000000000007941 */ /* 0x000fea0003800000 */
.L_x_0:
[----:B------:R-:W0:Y:S01]  /*0be0*/  LDC.64 R6, c[0x0][0x390] ;  /* 0x0000e400ff067b82 */ /* 0x000e220000000a00 */
[----:B------:R-:W1:Y:S02]  /*0bf0*/  LDCU UR4, c[0x0][0x398] ;  /* 0x00007300ff0477ac */ /* 0x000e640008000800 */
[----:B-1----:R-:W-:-:S04]  /*0c00*/  IMAD R3, R4, UR4, R3 ;  /* 0x0000000404037c24 */ /* 0x002fc8000f8e0203 */
[----:B0-----:R-:W-:-:S05]  /*0c10*/  IMAD.WIDE R2, R3, 0x4, R6 ;  /* 0x0000000403027825 */ /* 0x001fca00078e0206 */
[----:B------:R-:W-:Y:S01]  /*0c20*/  STG.E desc[UR8][R2.64], R19 ;  /* 0x0000001302007986 */ /* 0x000fe2000c101908 */
[----:B------:R-:W-:Y:S05]  /*0c30*/  EXIT ;  /* 0x000000000000794d */ /* 0x000fea0003800000 */
.L_x_7:
[----:B------:R-:W-:-:S00]  /*0c40*/  BRA `(.L_x_7) ;  /* 0xfffffffc00fc7947 */ /* 0x000fc0000383ffff */
[----:B------:R-:W-:-:S00]  /*0c50*/  NOP ;  /* 0x0000000000007918 */ /* 0x000fc00000000000 */
        /* <DEDUP_REMOVED lines=10> */
.L_x_8:


//--------------------- .nv.shared._Z7MatMultPfS_S_ii --------------------------
	.section	.nv.shared._Z7MatMultPfS_S_ii,"aw",@nobits
	.sectionflags	@""
	.align	4
.nv.shared._Z7MatMultPfS_S_ii:
	.zero		1056


//--------------------- .nv.shared.reserved.0     --------------------------
	.section	.nv.shared.reserved.0,"aw",@nobits
	.weak		__nv_reservedSMEM_offset_0_alias
	.size		__nv_reservedSMEM_offset_0_alias, 0, 64
	.other		__nv_reservedSMEM_offset_0_alias,@"STO_CUDA_RESERVED_SHARED STV_DEFAULT"
__nv_reservedSMEM_offset_0_alias:
	.zero		0
	.zero		64


//--------------------- .nv.constant0._Z7MatMultPfS_S_ii --------------------------
	.section	.nv.constant0._Z7MatMultPfS_S_ii,"a",@progbits
	.sectionflags	@""
	.align	4
.nv.constant0._Z7MatMultPfS_S_ii:
	.zero		928


//--------------------- SYMBOLS --------------------------

	.type		.nv.reservedSmem.offset0,@object
	.size		.nv.reservedSmem.offset0,0x4
	.type		.nv.reservedSmem.cap,@object
	.size		.nv.reservedSmem.cap,0x4
